	.headerflags	@"EF_CUDA_TEXMODE_UNIFIED EF_CUDA_64BIT_ADDRESS EF_CUDA_ACCELERATORS EF_CUDA_SM90 EF_CUDA_VIRTUAL_SM(EF_CUDA_SM90)"
	.elftype	@"ET_EXEC"


//--------------------- .nv.info                  --------------------------
	.section	.nv.info,"",@"SHT_CUDA_INFO"
	.align	4


	//----- nvinfo : EIATTR_REGCOUNT
	.align		4
        /*0000*/ 	.byte	0x04, 0x2f
        /*0002*/ 	.short	(.L_3 - .L_2)
	.align		4
.L_2:
        /*0004*/ 	.word	index@(triton_poi_fused__native_batch_norm_legit_no_training_add_native_batch_norm_backward_relu_18)
        /*0008*/ 	.word	0x00000016


	//----- nvinfo : EIATTR_MIN_STACK_SIZE
	.align		4
.L_3:
        /*000c*/ 	.byte	0x04, 0x12
        /*000e*/ 	.short	(.L_5 - .L_4)
	.align		4
.L_4:
        /*0010*/ 	.word	index@(triton_poi_fused__native_batch_norm_legit_no_training_add_native_batch_norm_backward_relu_18)
        /*0014*/ 	.word	0x00000000


	//----- nvinfo : EIATTR_FRAME_SIZE
	.align		4
.L_5:
        /*0018*/ 	.byte	0x04, 0x11
        /*001a*/ 	.short	(.L_7 - .L_6)
	.align		4
.L_6:
        /*001c*/ 	.word	index@(triton_poi_fused__native_batch_norm_legit_no_training_add_native_batch_norm_backward_relu_18)
        /*0020*/ 	.word	0x00000000


	//----- nvinfo : EIATTR_MIN_STACK_SIZE
	.align		4
.L_7:
        /*0024*/ 	.byte	0x04, 0x12
        /*0026*/ 	.short	(.L_9 - .L_8)
	.align		4
.L_8:
        /*0028*/ 	.word	index@(triton_poi_fused__native_batch_norm_legit_no_training_add_native_batch_norm_backward_relu_18)
        /*002c*/ 	.word	0x00000000
.L_9:


//--------------------- .nv.info.triton_poi_fused__native_batch_norm_legit_no_training_add_native_batch_norm_backward_relu_18 --------------------------
	.section	.nv.info.triton_poi_fused__native_batch_norm_legit_no_training_add_native_batch_norm_backward_relu_18,"",@"SHT_CUDA_INFO"
	.sectionflags	@""
	.align	4


	//----- nvinfo : EIATTR_CUDA_API_VERSION
	.align		4
        /*0000*/ 	.byte	0x04, 0x37
        /*0002*/ 	.short	(.L_11 - .L_10)
.L_10:
        /*0004*/ 	.word	0x0000007c


	//----- nvinfo : EIATTR_KPARAM_INFO
	.align		4
.L_11:
        /*0008*/ 	.byte	0x04, 0x17
        /*000a*/ 	.short	(.L_13 - .L_12)
.L_12:
        /*000c*/ 	.word	0x00000000
        /*0010*/ 	.short	0x0009
        /*0012*/ 	.short	0x0048
        /*0014*/ 	.byte	0x00, 0xf0, 0x11, 0x00


	//----- nvinfo : EIATTR_KPARAM_INFO
	.align		4
.L_13:
        /*0018*/ 	.byte	0x04, 0x17
        /*001a*/ 	.short	(.L_15 - .L_14)
.L_14:
        /*001c*/ 	.word	0x00000000
        /*0020*/ 	.short	0x0008
        /*0022*/ 	.short	0x0040
        /*0024*/ 	.byte	0x00, 0xf4, 0x21, 0x00


	//----- nvinfo : EIATTR_KPARAM_INFO
	.align		4
.L_15:
        /*0028*/ 	.byte	0x04, 0x17
        /*002a*/ 	.short	(.L_17 - .L_16)
.L_16:
        /*002c*/ 	.word	0x00000000
        /*0030*/ 	.short	0x0007
        /*0032*/ 	.short	0x0038
        /*0034*/ 	.byte	0x00, 0xf4, 0x21, 0x00


	//----- nvinfo : EIATTR_KPARAM_INFO
	.align		4
.L_17:
        /*0038*/ 	.byte	0x04, 0x17
        /*003a*/ 	.short	(.L_19 - .L_18)
.L_18:
        /*003c*/ 	.word	0x00000000
        /*0040*/ 	.short	0x0006
        /*0042*/ 	.short	0x0030
        /*0044*/ 	.byte	0x00, 0xf4, 0x21, 0x00


	//----- nvinfo : EIATTR_KPARAM_INFO
	.align		4
.L_19:
        /*0048*/ 	.byte	0x04, 0x17
        /*004a*/ 	.short	(.L_21 - .L_20)
.L_20:
        /*004c*/ 	.word	0x00000000
        /*0050*/ 	.short	0x0005
        /*0052*/ 	.short	0x0028
        /*0054*/ 	.byte	0x00, 0xf4, 0x21, 0x00


	//----- nvinfo : EIATTR_KPARAM_INFO
	.align		4
.L_21:
        /*0058*/ 	.byte	0x04, 0x17
        /*005a*/ 	.short	(.L_23 - .L_22)
.L_22:
        /*005c*/ 	.word	0x00000000
        /*0060*/ 	.short	0x0004
        /*0062*/ 	.short	0x0020
        /*0064*/ 	.byte	0x00, 0xf4, 0x21, 0x00


	//----- nvinfo : EIATTR_KPARAM_INFO
	.align		4
.L_23:
        /*0068*/ 	.byte	0x04, 0x17
        /*006a*/ 	.short	(.L_25 - .L_24)
.L_24:
        /*006c*/ 	.word	0x00000000
        /*0070*/ 	.short	0x0003
        /*0072*/ 	.short	0x0018
        /*0074*/ 	.byte	0x00, 0xf4, 0x21, 0x00


	//----- nvinfo : EIATTR_KPARAM_INFO
	.align		4
.L_25:
        /*0078*/ 	.byte	0x04, 0x17
        /*007a*/ 	.short	(.L_27 - .L_26)
.L_26:
        /*007c*/ 	.word	0x00000000
        /*0080*/ 	.short	0x0002
        /*0082*/ 	.short	0x0010
        /*0084*/ 	.byte	0x00, 0xf4, 0x21, 0x00


	//----- nvinfo : EIATTR_KPARAM_INFO
	.align		4
.L_27:
        /*0088*/ 	.byte	0x04, 0x17
        /*008a*/ 	.short	(.L_29 - .L_28)
.L_28:
        /*008c*/ 	.word	0x00000000
        /*0090*/ 	.short	0x0001
        /*0092*/ 	.short	0x0008
        /*0094*/ 	.byte	0x00, 0xf4, 0x21, 0x00


	//----- nvinfo : EIATTR_KPARAM_INFO
	.align		4
.L_29:
        /*0098*/ 	.byte	0x04, 0x17
        /*009a*/ 	.short	(.L_31 - .L_30)
.L_30:
        /*009c*/ 	.word	0x00000000
        /*00a0*/ 	.short	0x0000
        /*00a2*/ 	.short	0x0000
        /*00a4*/ 	.byte	0x00, 0xf4, 0x21, 0x00


	//----- nvinfo : EIATTR_SPARSE_MMA_MASK
	.align		4
.L_31:
        /*00a8*/ 	.byte	0x03, 0x50
        /*00aa*/ 	.short	0x0000


	//----- nvinfo : EIATTR_MAXREG_COUNT
	.align		4
        /*00ac*/ 	.byte	0x03, 0x1b
        /*00ae*/ 	.short	0x00ff


	//----- nvinfo : EIATTR_EXIT_INSTR_OFFSETS
	.align		4
        /*00b0*/ 	.byte	0x04, 0x1c
        /*00b2*/ 	.short	(.L_33 - .L_32)


	//   ....[0]....
.L_32:
        /*00b4*/ 	.word	0x000004a0


	//----- nvinfo : EIATTR_REQNTID
	.align		4
.L_33:
        /*00b8*/ 	.byte	0x04, 0x10
        /*00ba*/ 	.short	(.L_35 - .L_34)
.L_34:
        /*00bc*/ 	.word	0x00000100
        /*00c0*/ 	.word	0x00000001
        /*00c4*/ 	.word	0x00000001


	//----- nvinfo : EIATTR_CBANK_PARAM_SIZE
	.align		4
.L_35:
        /*00c8*/ 	.byte	0x03, 0x19
        /*00ca*/ 	.short	0x004c


	//----- nvinfo : EIATTR_PARAM_CBANK
	.align		4
        /*00cc*/ 	.byte	0x04, 0x0a
        /*00ce*/ 	.short	(.L_37 - .L_36)
	.align		4
.L_36:
        /*00d0*/ 	.word	index@(.nv.constant0.triton_poi_fused__native_batch_norm_legit_no_training_add_native_batch_norm_backward_relu_18)
        /*00d4*/ 	.short	0x0210
        /*00d6*/ 	.short	0x004c


	//----- nvinfo : EIATTR_SW_WAR
	.align		4
.L_37:
        /*00d8*/ 	.byte	0x04, 0x36
        /*00da*/ 	.short	(.L_39 - .L_38)
.L_38:
        /*00dc*/ 	.word	0x00000008
.L_39:


//--------------------- .nv.callgraph             --------------------------
	.section	.nv.callgraph,"",@"SHT_CUDA_CALLGRAPH"
	.align	4
	.sectionentsize	8
	.align		4
        /*0000*/ 	.word	0x00000000
	.align		4
        /*0004*/ 	.word	0xffffffff
	.align		4
        /*0008*/ 	.word	0x00000000
	.align		4
        /*000c*/ 	.word	0xfffffffe
	.align		4
        /*0010*/ 	.word	0x00000000
	.align		4
        /*0014*/ 	.word	0xfffffffd
	.align		4
        /*0018*/ 	.word	0x00000000
	.align		4
        /*001c*/ 	.word	0xfffffffc


//--------------------- .nv.constant4             --------------------------
	.section	.nv.constant4,"a",@progbits
	.align	8
	.align		8
.nv.constant4:
        /*0000*/ 	.dword	_$_str
	.align		8
        /*0008*/ 	.dword	_$_str_$_2


//--------------------- .text.triton_poi_fused__native_batch_norm_legit_no_training_add_native_batch_norm_backward_relu_18 --------------------------
	.section	.text.triton_poi_fused__native_batch_norm_legit_no_training_add_native_batch_norm_backward_relu_18,"ax",@progbits
	.align	128
        .global         triton_poi_fused__native_batch_norm_legit_no_training_add_native_batch_norm_backward_relu_18
        .type           triton_poi_fused__native_batch_norm_legit_no_training_add_native_batch_norm_backward_relu_18,@function
        .size           triton_poi_fused__native_batch_norm_legit_no_training_add_native_batch_norm_backward_relu_18,(.L_x_1 - triton_poi_fused__native_batch_norm_legit_no_training_add_native_batch_norm_backward_relu_18)
        .other          triton_poi_fused__native_batch_norm_legit_no_training_add_native_batch_norm_backward_relu_18,@"STO_CUDA_ENTRY STV_DEFAULT"
triton_poi_fused__native_batch_norm_legit_no_training_add_native_batch_norm_backward_relu_18:
.text.triton_poi_fused__native_batch_norm_legit_no_training_add_native_batch_norm_backward_relu_18:
[----:B------:R-:W-:Y:S01]  /*0000*/  LDC R1, c[0x0][0x28] ;  /* 0x00000a00ff017b82 */ /* 0x000fe20000000800 */
[----:B------:R-:W1:Y:S07]  /*0010*/  S2R R0, SR_TID.X ;  /* 0x0000000000007919 */ /* 0x000e6e0000002100 */
[----:B------:R-:W2:Y:S01]  /*0020*/  LDC.64 R2, c[0x0][0x230] ;  /* 0x00008c00ff027b82 */ /* 0x000ea20000000a00 */
[----:B------:R-:W-:Y:S01]  /*0030*/  ULDC.64 UR4, c[0x0][0x208] ;  /* 0x0000820000047ab9 */ /* 0x000fe20000000a00 */
[----:B------:R-:W3:Y:S06]  /*0040*/  S2R R7, SR_CTAID.X ;  /* 0x0000000000077919 */ /* 0x000eec0000002500 */
[----:B------:R-:W4:Y:S08]  /*0050*/  LDC.64 R8, c[0x0][0x218] ;  /* 0x00008600ff087b82 */ /* 0x000f300000000a00 */
[----:B------:R-:W5:Y:S08]  /*0060*/  LDC.64 R14, c[0x0][0x228] ;  /* 0x00008a00ff0e7b82 */ /* 0x000f700000000a00 */
[----:B------:R-:W5:Y:S01]  /*0070*/  LDC.64 R12, c[0x0][0x240] ;  /* 0x00009000ff0c7b82 */ /* 0x000f620000000a00 */
[----:B-1----:R-:W-:-:S07]  /*0080*/  SHF.L.U32 R0, R0, 0x1, RZ ;  /* 0x0000000100007819 */ /* 0x002fce00000006ff */
[----:B------:R-:W1:Y:S01]  /*0090*/  LDC.64 R16, c[0x0][0x238] ;  /* 0x00008e00ff107b82 */ /* 0x000e620000000a00 */
[----:B---3--:R-:W-:Y:S02]  /*00a0*/  SHF.R.S32.HI R5, RZ, 0x16, R7 ;  /* 0x00000016ff057819 */ /* 0x008fe40000011407 */
[----:B------:R-:W-:Y:S02]  /*00b0*/  LOP3.LUT R0, R0, 0x1fe, RZ, 0xc0, !PT ;  /* 0x000001fe00007812 */ /* 0x000fe400078ec0ff */
[----:B------:R-:W-:Y:S02]  /*00c0*/  SGXT R5, R5, 0x1 ;  /* 0x000000010505781a */ /* 0x000fe40000000200 */
[----:B------:R-:W-:Y:S02]  /*00d0*/  LEA R0, R7, R0, 0x9 ;  /* 0x0000000007007211 */ /* 0x000fe400078e48ff */
[----:B------:R-:W3:Y:S02]  /*00e0*/  LDC.64 R6, c[0x0][0x220] ;  /* 0x00008800ff067b82 */ /* 0x000ee40000000a00 */
[----:B------:R-:W-:-:S04]  /*00f0*/  LEA.HI R5, R5, R0, RZ, 0x6 ;  /* 0x0000000005057211 */ /* 0x000fc800078f30ff */
[----:B------:R-:W-:-:S04]  /*0100*/  LOP3.LUT R5, R5, 0xffffffc0, RZ, 0xc0, !PT ;  /* 0xffffffc005057812 */ /* 0x000fc800078ec0ff */
[----:B------:R-:W-:Y:S02]  /*0110*/  IADD3 R10, R0, -R5, RZ ;  /* 0x80000005000a7210 */ /* 0x000fe40007ffe0ff */
[----:B------:R-:W1:Y:S03]  /*0120*/  LDC.64 R4, c[0x0][0x210] ;  /* 0x00008400ff047b82 */ /* 0x000e660000000a00 */
[----:B--2---:R-:W-:-:S06]  /*0130*/  IMAD.WIDE R2, R10, 0x4, R2 ;  /* 0x000000040a027825 */ /* 0x004fcc00078e0202 */
[----:B------:R-:W2:Y:S01]  /*0140*/  LDG.E.EL.64 R2, desc[UR4][R2.64] ;  /* 0x0000000402027981 */ /* 0x000ea2000c2e1b00 */
[----:B----4-:R-:W-:-:S04]  /*0150*/  IMAD.WIDE R8, R0, 0x4, R8 ;  /* 0x0000000400087825 */ /* 0x010fc800078e0208 */
[----:B---3--:R-:W-:Y:S02]  /*0160*/  IMAD.WIDE R6, R0, 0x4, R6 ;  /* 0x0000000400067825 */ /* 0x008fe400078e0206 */
[----:B------:R-:W3:Y:S02]  /*0170*/  LDG.E.64 R8, desc[UR4][R8.64] ;  /* 0x0000000408087981 */ /* 0x000ee4000c1e1b00 */
[----:B-----5:R-:W-:Y:S02]  /*0180*/  IMAD.WIDE R14, R10, 0x4, R14 ;  /* 0x000000040a0e7825 */ /* 0x020fe400078e020e */
[----:B------:R-:W4:Y:S02]  /*0190*/  LDG.E.64 R6, desc[UR4][R6.64] ;  /* 0x0000000406067981 */ /* 0x000f24000c1e1b00 */
[----:B01----:R-:W-:Y:S02]  /*01a0*/  IMAD.WIDE R4, R0, 0x4, R4 ;  /* 0x0000000400047825 */ /* 0x003fe400078e0204 */
[----:B------:R-:W5:Y:S04]  /*01b0*/  LDG.E.EL.64 R14, desc[UR4][R14.64] ;  /* 0x000000040e0e7981 */ /* 0x000f68000c2e1b00 */
[----:B------:R-:W3:Y:S01]  /*01c0*/  LDG.E.64 R4, desc[UR4][R4.64] ;  /* 0x0000000404047981 */ /* 0x000ee2000c1e1b00 */
[----:B------:R-:W-:-:S04]  /*01d0*/  IMAD.WIDE R12, R10, 0x4, R12 ;  /* 0x000000040a0c7825 */ /* 0x000fc800078e020c */
[----:B------:R-:W-:Y:S02]  /*01e0*/  IMAD.WIDE R16, R10, 0x4, R16 ;  /* 0x000000040a107825 */ /* 0x000fe400078e0210 */
[----:B------:R-:W4:Y:S04]  /*01f0*/  LDG.E.EL.64 R12, desc[UR4][R12.64] ;  /* 0x000000040c0c7981 */ /* 0x000f28000c2e1b00 */
[----:B------:R0:W4:Y:S02]  /*0200*/  LDG.E.EL.64 R10, desc[UR4][R16.64] ;  /* 0x00000004100a7981 */ /* 0x000124000c2e1b00 */
[----:B0-----:R-:W-:Y:S01]  /*0210*/  HFMA2.MMA R17, -RZ, RZ, 1.625, 0 ;  /* 0x3e800000ff117435 */ /* 0x001fe200000001ff */
[----:B--2---:R-:W-:Y:S01]  /*0220*/  FADD R2, R2, 9.9999997473787516356e-06 ;  /* 0x3727c5ac02027421 */ /* 0x004fe20000000000 */
[----:B------:R-:W-:-:S03]  /*0230*/  FADD R3, R3, 9.9999997473787516356e-06 ;  /* 0x3727c5ac03037421 */ /* 0x000fc60000000000 */
[----:B------:R-:W0:Y:S08]  /*0240*/  MUFU.SQRT R18, R2 ;  /* 0x0000000200127308 */ /* 0x000e300000002000 */
[----:B------:R1:W2:Y:S01]  /*0250*/  MUFU.SQRT R19, R3 ;  /* 0x0000000300137308 */ /* 0x0002a20000002000 */
[C---:B0-----:R-:W-:Y:S02]  /*0260*/  FSETP.GT.AND P0, PT, R18.reuse, 8.50705917302346158658e+37, PT ;  /* 0x7e8000001200780b */ /* 0x041fe40003f04000 */
[----:B------:R-:W-:Y:S01]  /*0270*/  FSETP.GEU.AND P2, PT, R18, 1.175494350822287508e-38, PT ;  /* 0x008000001200780b */ /* 0x000fe20003f4e000 */
[----:B---3--:R-:W-:Y:S01]  /*0280*/  FADD R16, R5, R9 ;  /* 0x0000000905107221 */ /* 0x008fe20000000000 */
[----:B-1----:R-:W0:Y:S01]  /*0290*/  LDC.64 R2, c[0x0][0x248] ;  /* 0x00009200ff027b82 */ /* 0x002e220000000a00 */
[----:B--2---:R-:W-:-:S02]  /*02a0*/  FSETP.GT.AND P1, PT, R19, 8.50705917302346158658e+37, PT ;  /* 0x7e8000001300780b */ /* 0x004fc40003f24000 */
[----:B------:R-:W-:-:S06]  /*02b0*/  FSETP.GEU.AND P3, PT, R19, 1.175494350822287508e-38, PT ;  /* 0x008000001300780b */ /* 0x000fcc0003f6e000 */
[----:B------:R-:W-:-:S04]  /*02c0*/  @P0 FMUL R18, R18, 0.25 ;  /* 0x3e80000012120820 */ /* 0x000fc80000400000 */
[----:B------:R-:W-:Y:S01]  /*02d0*/  @!P2 FMUL R18, R18, 16777216 ;  /* 0x4b8000001212a820 */ /* 0x000fe20000400000 */
[----:B------:R-:W-:-:S04]  /*02e0*/  @P1 FMUL R19, R19, 0.25 ;  /* 0x3e80000013131820 */ /* 0x000fc80000400000 */
[----:B------:R-:W-:Y:S01]  /*02f0*/  @!P3 FMUL R19, R19, 16777216 ;  /* 0x4b8000001313b820 */ /* 0x000fe20000400000 */
[----:B------:R-:W1:Y:S01]  /*0300*/  MUFU.RCP R18, R18 ;  /* 0x0000001200127308 */ /* 0x000e620000001000 */
[----:B------:R-:W-:Y:S01]  /*0310*/  FADD R5, R4, R8 ;  /* 0x0000000804057221 */ /* 0x000fe20000000000 */
[----:B------:R-:W-:-:S06]  /*0320*/  FSEL R9, R17, 1, P0 ;  /* 0x3f80000011097808 */ /* 0x000fcc0000000000 */
[----:B------:R-:W2:Y:S01]  /*0330*/  MUFU.RCP R19, R19 ;  /* 0x0000001300137308 */ /* 0x000ea20000001000 */
[----:B------:R-:W-:Y:S01]  /*0340*/  FSEL R8, R17, 1, P1 ;  /* 0x3f80000011087808 */ /* 0x000fe20000800000 */
[----:B----4-:R-:W-:Y:S01]  /*0350*/  FADD R16, R7, R16 ;  /* 0x0000001007107221 */ /* 0x010fe20000000000 */
[----:B------:R-:W-:Y:S02]  /*0360*/  FADD R7, R6, R5 ;  /* 0x0000000506077221 */ /* 0x000fe40000000000 */
[----:B------:R-:W3:Y:S01]  /*0370*/  LDC.64 R4, c[0x0][0x250] ;  /* 0x00009400ff047b82 */ /* 0x000ee20000000a00 */
[----:B------:R-:W-:Y:S01]  /*0380*/  @!P2 FMUL R9, R9, 16777216 ;  /* 0x4b8000000909a820 */ /* 0x000fe20000400000 */
[----:B------:R-:W-:Y:S01]  /*0390*/  @!P3 FMUL R8, R8, 16777216 ;  /* 0x4b8000000808b820 */ /* 0x000fe20000400000 */
[----:B-----5:R-:W-:Y:S01]  /*03a0*/  FADD R15, -R15, R16 ;  /* 0x000000100f0f7221 */ /* 0x020fe20000000100 */
[----:B------:R-:W-:Y:S01]  /*03b0*/  FADD R14, -R14, R7 ;  /* 0x000000070e0e7221 */ /* 0x000fe20000000100 */
[----:B-1----:R-:W-:Y:S01]  /*03c0*/  FMUL R9, R18, R9 ;  /* 0x0000000912097220 */ /* 0x002fe20000400000 */
[----:B--2---:R-:W-:-:S03]  /*03d0*/  FMUL R8, R19, R8 ;  /* 0x0000000813087220 */ /* 0x004fc60000400000 */
[----:B------:R-:W-:Y:S01]  /*03e0*/  FMUL R9, R14, R9 ;  /* 0x000000090e097220 */ /* 0x000fe20000400000 */
[----:B------:R-:W-:-:S03]  /*03f0*/  FMUL R8, R15, R8 ;  /* 0x000000080f087220 */ /* 0x000fc60000400000 */
[----:B------:R-:W-:Y:S01]  /*0400*/  FFMA R9, R10, R9, R12 ;  /* 0x000000090a097223 */ /* 0x000fe2000000000c */
[----:B------:R-:W-:-:S04]  /*0410*/  FFMA R8, R11, R8, R13 ;  /* 0x000000080b087223 */ /* 0x000fc8000000000d */
[C---:B------:R-:W-:Y:S02]  /*0420*/  FSETP.GEU.AND P0, PT, R9.reuse, RZ, PT ;  /* 0x000000ff0900720b */ /* 0x040fe40003f0e000 */
[----:B------:R-:W-:Y:S01]  /*0430*/  FSETP.GEU.AND P1, PT, R8, RZ, PT ;  /* 0x000000ff0800720b */ /* 0x000fe20003f2e000 */
[----:B0-----:R-:W-:Y:S01]  /*0440*/  IMAD.WIDE R2, R0, 0x4, R2 ;  /* 0x0000000400027825 */ /* 0x001fe200078e0202 */
[----:B------:R-:W-:Y:S02]  /*0450*/  FSEL R6, R9, RZ, P0 ;  /* 0x000000ff09067208 */ /* 0x000fe40000000000 */
[----:B------:R-:W-:Y:S01]  /*0460*/  FSEL R7, R8, RZ, P1 ;  /* 0x000000ff08077208 */ /* 0x000fe20000800000 */
[----:B---3--:R-:W-:-:S04]  /*0470*/  IMAD.WIDE R4, R0, 0x4, R4 ;  /* 0x0000000400047825 */ /* 0x008fc800078e0204 */
[----:B------:R-:W-:Y:S04]  /*0480*/  STG.E.64 desc[UR4][R2.64], R6 ;  /* 0x0000000602007986 */ /* 0x000fe8000c101b04 */
[----:B------:R-:W-:Y:S01]  /*0490*/  STG.E.64 desc[UR4][R4.64], R14 ;  /* 0x0000000e04007986 */ /* 0x000fe2000c101b04 */
[----:B------:R-:W-:Y:S05]  /*04a0*/  EXIT ;  /* 0x000000000000794d */ /* 0x000fea0003800000 */
.L_x_0:
[----:B------:R-:W-:-:S00]  /*04b0*/  BRA `(.L_x_0) ;  /* 0xfffffffc00fc7947 */ /* 0x000fc0000383ffff */
[----:B------:R-:W-:-:S00]  /*04c0*/  NOP ;  /* 0x0000000000007918 */ /* 0x000fc00000000000 */
        /* <DEDUP_REMOVED lines=11> */
.L_x_1:


//--------------------- .nv.global.init           --------------------------
	.section	.nv.global.init,"aw",@progbits
.nv.global.init:
	.type		_$_str,@object
	.size		_$_str,(_$_str_$_2 - _$_str)
_$_str:
        /*0000*/ 	.byte	0x5f, 0x5f, 0x43, 0x55, 0x44, 0x41, 0x5f, 0x46, 0x54, 0x5a, 0x00
	.type		_$_str_$_2,@object
	.size		_$_str_$_2,(.L_1 - _$_str_$_2)
_$_str_$_2:
        /*000b*/ 	.byte	0x5f, 0x5f, 0x43, 0x55, 0x44, 0x41, 0x5f, 0x50, 0x52, 0x45, 0x43, 0x5f, 0x53, 0x51, 0x52, 0x54
        /*001b*/ 	.byte	0x00
.L_1:


//--------------------- .nv.constant0.triton_poi_fused__native_batch_norm_legit_no_training_add_native_batch_norm_backward_relu_18 --------------------------
	.section	.nv.constant0.triton_poi_fused__native_batch_norm_legit_no_training_add_native_batch_norm_backward_relu_18,"a",@progbits
	.sectionflags	@""
	.align	4
.nv.constant0.triton_poi_fused__native_batch_norm_legit_no_training_add_native_batch_norm_backward_relu_18:
	.zero		604
